//
// Generated by NVIDIA NVVM Compiler
//
// Compiler Build ID: CL-36424714
// Cuda compilation tools, release 13.0, V13.0.88
// Based on NVVM 20.0.0
//

.version 9.0
.target sm_100
.address_size 64

	// .globl	_Z7reduce0PiS_
// _ZZ7reduce0PiS_E5sdata has been demoted

.visible .entry _Z7reduce0PiS_(
	.param .u64 .ptr .align 1 _Z7reduce0PiS__param_0,
	.param .u64 .ptr .align 1 _Z7reduce0PiS__param_1
)
{
	.reg .pred 	%p<5>;
	.reg .b32 	%r<21>;
	.reg .b64 	%rd<9>;
	// demoted variable
	.shared .align 4 .b8 _ZZ7reduce0PiS_E5sdata[64];
	ld.param.u64 	%rd2, [_Z7reduce0PiS__param_0];
	ld.param.u64 	%rd1, [_Z7reduce0PiS__param_1];
	cvta.to.global.u64 	%rd3, %rd2;
	mov.u32 	%r1, %tid.x;
	mov.u32 	%r2, %ctaid.x;
	mov.u32 	%r3, %ntid.x;
	mad.lo.s32 	%r7, %r2, %r3, %r1;
	mul.wide.u32 	%rd4, %r7, 4;
	add.s64 	%rd5, %rd3, %rd4;
	ld.global.u32 	%r8, [%rd5];
	shl.b32 	%r9, %r1, 2;
	mov.u32 	%r10, _ZZ7reduce0PiS_E5sdata;
	add.s32 	%r4, %r10, %r9;
	st.shared.u32 	[%r4], %r8;
	bar.sync 	0;
	setp.lt.u32 	%p1, %r3, 2;
	@%p1 bra 	$L__BB0_5;
	mov.b32 	%r20, 1;
$L__BB0_2:
	shl.b32 	%r6, %r20, 1;
	add.s32 	%r12, %r6, -1;
	and.b32  	%r13, %r12, %r1;
	setp.ne.s32 	%p2, %r13, 0;
	@%p2 bra 	$L__BB0_4;
	shl.b32 	%r14, %r20, 2;
	add.s32 	%r15, %r4, %r14;
	ld.shared.u32 	%r16, [%r15];
	ld.shared.u32 	%r17, [%r4];
	max.s32 	%r18, %r16, %r17;
	st.shared.u32 	[%r4], %r18;
$L__BB0_4:
	bar.sync 	0;
	setp.lt.u32 	%p3, %r6, %r3;
	mov.u32 	%r20, %r6;
	@%p3 bra 	$L__BB0_2;
$L__BB0_5:
	setp.ne.s32 	%p4, %r1, 0;
	@%p4 bra 	$L__BB0_7;
	ld.shared.u32 	%r19, [_ZZ7reduce0PiS_E5sdata];
	cvta.to.global.u64 	%rd6, %rd1;
	mul.wide.u32 	%rd7, %r2, 4;
	add.s64 	%rd8, %rd6, %rd7;
	st.global.u32 	[%rd8], %r19;
$L__BB0_7:
	ret;

}


// ===== COMPILED SASS (sm_100) =====

	.target	sm_100

	.elftype	@"ET_EXEC"


//--------------------- .note.nv.tkinfo           --------------------------
	.section	.note.nv.tkinfo,"",@"SHT_NOTE"
	.sectionflags	@"SHF_NOTE_NV_TKINFO"
	.tkinfo
        /*0018*/ 	.word	0x00000002
        /*0030*/ 	.string	""
        /*0030*/ 	.string	"ptxas"
        /*0030*/ 	.string	"Cuda compilation tools, release 13.0, V13.0.88"
        /*0030*/ 	.string	"Build cuda_13.0.r13.0/compiler.36424714_0"
        /*0030*/ 	.string	"-arch sm_100 -m 64 "



//--------------------- .note.nv.cuinfo           --------------------------
	.section	.note.nv.cuinfo,"",@"SHT_NOTE"
	.sectionflags	@"SHF_NOTE_NV_CUINFO"
        /*0018*/ 	.short	0x0002
        /*001a*/ 	.short	0x0064
        /*001c*/ 	.short	0x0082
	.zero		2


//--------------------- .nv.info                  --------------------------
	.section	.nv.info,"",@"SHT_CUDA_INFO"
	.align	4


	//----- nvinfo : EIATTR_REGCOUNT
	.align		4
        /*0000*/ 	.byte	0x04, 0x2f
        /*0002*/ 	.short	(.L_1 - .L_0)
	.align		4
.L_0:
        /*0004*/ 	.word	index@(_Z7reduce0PiS_)
        /*0008*/ 	.word	0x0000000b


	//----- nvinfo : EIATTR_FRAME_SIZE
	.align		4
.L_1:
        /*000c*/ 	.byte	0x04, 0x11
        /*000e*/ 	.short	(.L_3 - .L_2)
	.align		4
.L_2:
        /*0010*/ 	.word	index@(_Z7reduce0PiS_)
        /*0014*/ 	.word	0x00000000


	//----- nvinfo : EIATTR_MIN_STACK_SIZE
	.align		4
.L_3:
        /*0018*/ 	.byte	0x04, 0x12
        /*001a*/ 	.short	(.L_5 - .L_4)
	.align		4
.L_4:
        /*001c*/ 	.word	index@(_Z7reduce0PiS_)
        /*0020*/ 	.word	0x00000000
.L_5:


//--------------------- .nv.compat                --------------------------
	.section	.nv.compat,"",@"SHT_CUDA_COMPAT_INFO"
	.align	4
        /*0000*/ 	.byte	0x02, 0x09, 0x00, 0x00, 0x02, 0x02, 0x01, 0x00, 0x02, 0x05, 0x05, 0x00, 0x03, 0x07, 0x01, 0x01
        /*0010*/ 	.byte	0x02, 0x03, 0x00, 0x00, 0x02, 0x06, 0x01, 0x00, 0x04, 0x0b, 0x08, 0x00, 0x09, 0x00, 0x00, 0x00
        /*0020*/ 	.byte	0x00, 0x00, 0x00, 0x00


//--------------------- .nv.info._Z7reduce0PiS_   --------------------------
	.section	.nv.info._Z7reduce0PiS_,"",@"SHT_CUDA_INFO"
	.sectionflags	@""
	.align	4


	//----- nvinfo : EIATTR_CUDA_API_VERSION
	.align		4
        /*0000*/ 	.byte	0x04, 0x37
        /*0002*/ 	.short	(.L_7 - .L_6)
.L_6:
        /*0004*/ 	.word	0x00000082


	//----- nvinfo : EIATTR_KPARAM_INFO
	.align		4
.L_7:
        /*0008*/ 	.byte	0x04, 0x17
        /*000a*/ 	.short	(.L_9 - .L_8)
.L_8:
        /*000c*/ 	.word	0x00000000
        /*0010*/ 	.short	0x0001
        /*0012*/ 	.short	0x0008
        /*0014*/ 	.byte	0x00, 0xf5, 0x21, 0x00


	//----- nvinfo : EIATTR_KPARAM_INFO
	.align		4
.L_9:
        /*0018*/ 	.byte	0x04, 0x17
        /*001a*/ 	.short	(.L_11 - .L_10)
.L_10:
        /*001c*/ 	.word	0x00000000
        /*0020*/ 	.short	0x0000
        /*0022*/ 	.short	0x0000
        /*0024*/ 	.byte	0x00, 0xf5, 0x21, 0x00


	//----- nvinfo : EIATTR_SPARSE_MMA_MASK
	.align		4
.L_11:
        /*0028*/ 	.byte	0x03, 0x50
        /*002a*/ 	.short	0x0000


	//----- nvinfo : EIATTR_MAXREG_COUNT
	.align		4
        /*002c*/ 	.byte	0x03, 0x1b
        /*002e*/ 	.short	0x00ff


	//----- nvinfo : EIATTR_NUM_BARRIERS
	.align		4
        /*0030*/ 	.byte	0x02, 0x4c
        /*0032*/ 	.byte	0x01
	.zero		1


	//----- nvinfo : EIATTR_MERCURY_ISA_VERSION
	.align		4
        /*0034*/ 	.byte	0x03, 0x5f
        /*0036*/ 	.short	0x0101


	//----- nvinfo : EIATTR_VRC_CTA_INIT_COUNT
	.align		4
        /*0038*/ 	.byte	0x02, 0x4a
	.zero		1
	.zero		1


	//----- nvinfo : EIATTR_EXIT_INSTR_OFFSETS
	.align		4
        /*003c*/ 	.byte	0x04, 0x1c
        /*003e*/ 	.short	(.L_13 - .L_12)


	//   ....[0]....
.L_12:
        /*0040*/ 	.word	0x000001f0


	//   ....[1]....
        /*0044*/ 	.word	0x00000270


	//----- nvinfo : EIATTR_CBANK_PARAM_SIZE
	.align		4
.L_13:
        /*0048*/ 	.byte	0x03, 0x19
        /*004a*/ 	.short	0x0010


	//----- nvinfo : EIATTR_PARAM_CBANK
	.align		4
        /*004c*/ 	.byte	0x04, 0x0a
        /*004e*/ 	.short	(.L_15 - .L_14)
	.align		4
.L_14:
        /*0050*/ 	.word	index@(.nv.constant0._Z7reduce0PiS_)
        /*0054*/ 	.short	0x0380
        /*0056*/ 	.short	0x0010


	//----- nvinfo : EIATTR_SW_WAR
	.align		4
.L_15:
        /*0058*/ 	.byte	0x04, 0x36
        /*005a*/ 	.short	(.L_17 - .L_16)
.L_16:
        /*005c*/ 	.word	0x00000008
.L_17:


//--------------------- .nv.callgraph             --------------------------
	.section	.nv.callgraph,"",@"SHT_CUDA_CALLGRAPH"
	.align	4
	.sectionentsize	8
	.align		4
        /*0000*/ 	.word	0x00000000
	.align		4
        /*0004*/ 	.word	0xffffffff
	.align		4
        /*0008*/ 	.word	0x00000000
	.align		4
        /*000c*/ 	.word	0xfffffffe
	.align		4
        /*0010*/ 	.word	0x00000000
	.align		4
        /*0014*/ 	.word	0xfffffffd
	.align		4
        /*0018*/ 	.word	0x00000000
	.align		4
        /*001c*/ 	.word	0xfffffffc


//--------------------- .text._Z7reduce0PiS_      --------------------------
	.section	.text._Z7reduce0PiS_,"ax",@progbits
	.align	128
        .global         _Z7reduce0PiS_
        .type           _Z7reduce0PiS_,@function
        .size           _Z7reduce0PiS_,(.L_x_3 - _Z7reduce0PiS_)
        .other          _Z7reduce0PiS_,@"STO_CUDA_ENTRY STV_DEFAULT"
_Z7reduce0PiS_:
.text._Z7reduce0PiS_:
[----:B------:R-:W-:Y:S01]  /*0000*/  LDC R1, c[0x0][0x37c] ;  /* 0x0000df00ff017b82 */ /* 0x000fe20000000800 */
[----:B------:R-:W0:Y:S07]  /*0010*/  S2R R7, SR_TID.X ;  /* 0x0000000000077919 */ /* 0x000e2e0000002100 */
[----:B------:R-:W1:Y:S01]  /*0020*/  LDC.64 R2, c[0x0][0x380] ;  /* 0x0000e000ff027b82 */ /* 0x000e620000000a00 */
[----:B------:R-:W0:Y:S01]  /*0030*/  LDCU UR8, c[0x0][0x360] ;  /* 0x00006c00ff0877ac */ /* 0x000e220008000800 */
[----:B------:R-:W0:Y:S01]  /*0040*/  S2R R6, SR_CTAID.X ;  /* 0x0000000000067919 */ /* 0x000e220000002500 */
[----:B------:R-:W2:Y:S01]  /*0050*/  LDCU.64 UR6, c[0x0][0x358] ;  /* 0x00006b00ff0677ac */ /* 0x000ea20008000a00 */
[----:B0-----:R-:W-:-:S04]  /*0060*/  IMAD R5, R6, UR8, R7 ;  /* 0x0000000806057c24 */ /* 0x001fc8000f8e0207 */
[----:B-1----:R-:W-:-:S06]  /*0070*/  IMAD.WIDE.U32 R2, R5, 0x4, R2 ;  /* 0x0000000405027825 */ /* 0x002fcc00078e0002 */
[----:B--2---:R-:W2:Y:S01]  /*0080*/  LDG.E R2, desc[UR6][R2.64] ;  /* 0x0000000602027981 */ /* 0x004ea2000c1e1900 */
[----:B------:R-:W0:Y:S01]  /*0090*/  S2UR UR5, SR_CgaCtaId ;  /* 0x00000000000579c3 */ /* 0x000e220000008800 */
[----:B------:R-:W-:Y:S01]  /*00a0*/  UMOV UR4, 0x400 ;  /* 0x0000040000047882 */ /* 0x000fe20000000000 */
[----:B------:R-:W-:Y:S01]  /*00b0*/  UISETP.GE.U32.AND UP0, UPT, UR8, 0x2, UPT ;  /* 0x000000020800788c */ /* 0x000fe2000bf06070 */
[----:B------:R-:W-:Y:S01]  /*00c0*/  ISETP.NE.AND P0, PT, R7, RZ, PT ;  /* 0x000000ff0700720c */ /* 0x000fe20003f05270 */
[----:B0-----:R-:W-:-:S06]  /*00d0*/  ULEA UR4, UR5, UR4, 0x18 ;  /* 0x0000000405047291 */ /* 0x001fcc000f8ec0ff */
[----:B------:R-:W-:-:S05]  /*00e0*/  LEA R5, R7, UR4, 0x2 ;  /* 0x0000000407057c11 */ /* 0x000fca000f8e10ff */
[----:B--2---:R0:W-:Y:S01]  /*00f0*/  STS [R5], R2 ;  /* 0x0000000205007388 */ /* 0x0041e20000000800 */
[----:B------:R-:W-:Y:S06]  /*0100*/  BAR.SYNC.DEFER_BLOCKING 0x0 ;  /* 0x0000000000007b1d */ /* 0x000fec0000010000 */
[----:B------:R-:W-:Y:S05]  /*0110*/  BRA.U !UP0, `(.L_x_0) ;  /* 0x0000000108347547 */ /* 0x000fea000b800000 */
[----:B------:R-:W-:-:S07]  /*0120*/  IMAD.MOV.U32 R0, RZ, RZ, 0x1 ;  /* 0x00000001ff007424 */ /* 0x000fce00078e00ff */
.L_x_1:
[----:B------:R-:W-:-:S05]  /*0130*/  SHF.L.U32 R8, R0, 0x1, RZ ;  /* 0x0000000100087819 */ /* 0x000fca00000006ff */
[----:B0-----:R-:W-:-:S05]  /*0140*/  VIADD R2, R8, 0xffffffff ;  /* 0xffffffff08027836 */ /* 0x001fca0000000000 */
[----:B------:R-:W-:-:S13]  /*0150*/  LOP3.LUT P1, RZ, R2, R7, RZ, 0xc0, !PT ;  /* 0x0000000702ff7212 */ /* 0x000fda000782c0ff */
[----:B------:R-:W-:Y:S01]  /*0160*/  @!P1 LEA R2, R0, R5, 0x2 ;  /* 0x0000000500029211 */ /* 0x000fe200078e10ff */
[----:B------:R-:W-:Y:S01]  /*0170*/  @!P1 LDS R3, [R5] ;  /* 0x0000000005039984 */ /* 0x000fe20000000800 */
[----:B------:R-:W-:-:S04]  /*0180*/  IMAD.MOV.U32 R0, RZ, RZ, R8 ;  /* 0x000000ffff007224 */ /* 0x000fc800078e0008 */
[----:B------:R-:W0:Y:S02]  /*0190*/  @!P1 LDS R2, [R2] ;  /* 0x0000000002029984 */ /* 0x000e240000000800 */
[----:B0-----:R-:W-:-:S05]  /*01a0*/  @!P1 VIMNMX R4, PT, PT, R2, R3, !PT ;  /* 0x0000000302049248 */ /* 0x001fca0007fe0100 */
[----:B------:R1:W-:Y:S01]  /*01b0*/  @!P1 STS [R5], R4 ;  /* 0x0000000405009388 */ /* 0x0003e20000000800 */
[----:B------:R-:W-:Y:S01]  /*01c0*/  BAR.SYNC.DEFER_BLOCKING 0x0 ;  /* 0x0000000000007b1d */ /* 0x000fe20000010000 */
[----:B------:R-:W-:-:S13]  /*01d0*/  ISETP.GE.U32.AND P1, PT, R8, UR8, PT ;  /* 0x0000000808007c0c */ /* 0x000fda000bf26070 */
[----:B-1----:R-:W-:Y:S05]  /*01e0*/  @!P1 BRA `(.L_x_1) ;  /* 0xfffffffc00d09947 */ /* 0x002fea000383ffff */
.L_x_0:
[----:B------:R-:W-:Y:S05]  /*01f0*/  @P0 EXIT ;  /* 0x000000000000094d */ /* 0x000fea0003800000 */
[----:B------:R-:W1:Y:S01]  /*0200*/  S2UR UR5, SR_CgaCtaId ;  /* 0x00000000000579c3 */ /* 0x000e620000008800 */
[----:B------:R-:W-:-:S07]  /*0210*/  UMOV UR4, 0x400 ;  /* 0x0000040000047882 */ /* 0x000fce0000000000 */
[----:B0-----:R-:W0:Y:S01]  /*0220*/  LDC.64 R2, c[0x0][0x388] ;  /* 0x0000e200ff027b82 */ /* 0x001e220000000a00 */
[----:B-1----:R-:W-:Y:S01]  /*0230*/  ULEA UR4, UR5, UR4, 0x18 ;  /* 0x0000000405047291 */ /* 0x002fe2000f8ec0ff */
[----:B0-----:R-:W-:-:S08]  /*0240*/  IMAD.WIDE.U32 R2, R6, 0x4, R2 ;  /* 0x0000000406027825 */ /* 0x001fd000078e0002 */
[----:B------:R-:W0:Y:S04]  /*0250*/  LDS R5, [UR4] ;  /* 0x00000004ff057984 */ /* 0x000e280008000800 */
[----:B0-----:R-:W-:Y:S01]  /*0260*/  STG.E desc[UR6][R2.64], R5 ;  /* 0x0000000502007986 */ /* 0x001fe2000c101906 */
[----:B------:R-:W-:Y:S05]  /*0270*/  EXIT ;  /* 0x000000000000794d */ /* 0x000fea0003800000 */
.L_x_2:
[----:B------:R-:W-:-:S00]  /*0280*/  BRA `(.L_x_2) ;  /* 0xfffffffc00fc7947 */ /* 0x000fc0000383ffff */
[----:B------:R-:W-:-:S00]  /*0290*/  NOP ;  /* 0x0000000000007918 */ /* 0x000fc00000000000 */
        /* <DEDUP_REMOVED lines=14> */
.L_x_3:


//--------------------- .nv.shared._Z7reduce0PiS_ --------------------------
	.section	.nv.shared._Z7reduce0PiS_,"aw",@nobits
	.sectionflags	@""
	.align	4
.nv.shared._Z7reduce0PiS_:
	.zero		1088


//--------------------- .nv.shared.reserved.0     --------------------------
	.section	.nv.shared.reserved.0,"aw",@nobits
	.weak		__nv_reservedSMEM_offset_0_alias
	.size		__nv_reservedSMEM_offset_0_alias, 0, 64
	.other		__nv_reservedSMEM_offset_0_alias,@"STO_CUDA_RESERVED_SHARED STV_DEFAULT"
__nv_reservedSMEM_offset_0_alias:
	.zero		0
	.zero		64


//--------------------- .nv.constant0._Z7reduce0PiS_ --------------------------
	.section	.nv.constant0._Z7reduce0PiS_,"a",@progbits
	.sectionflags	@""
	.align	4
.nv.constant0._Z7reduce0PiS_:
	.zero		912


//--------------------- SYMBOLS --------------------------

	.type		.nv.reservedSmem.offset0,@object
	.size		.nv.reservedSmem.offset0,0x4
	.type		.nv.reservedSmem.cap,@object
	.size		.nv.reservedSmem.cap,0x4
